	.headerflags	@"EF_CUDA_TEXMODE_UNIFIED EF_CUDA_64BIT_ADDRESS EF_CUDA_ACCELERATORS EF_CUDA_SM90 EF_CUDA_VIRTUAL_SM(EF_CUDA_SM90)"
	.elftype	@"ET_EXEC"


//--------------------- .nv.info                  --------------------------
	.section	.nv.info,"",@"SHT_CUDA_INFO"
	.align	4


	//----- nvinfo : EIATTR_REGCOUNT
	.align		4
        /*0000*/ 	.byte	0x04, 0x2f
        /*0002*/ 	.short	(.L_1 - .L_0)
	.align		4
.L_0:
        /*0004*/ 	.word	index@(triton_poi_fused_add_native_batch_norm_backward_14)
        /*0008*/ 	.word	0x0000001e


	//----- nvinfo : EIATTR_MIN_STACK_SIZE
	.align		4
.L_1:
        /*000c*/ 	.byte	0x04, 0x12
        /*000e*/ 	.short	(.L_3 - .L_2)
	.align		4
.L_2:
        /*0010*/ 	.word	index@(triton_poi_fused_add_native_batch_norm_backward_14)
        /*0014*/ 	.word	0x00000000


	//----- nvinfo : EIATTR_FRAME_SIZE
	.align		4
.L_3:
        /*0018*/ 	.byte	0x04, 0x11
        /*001a*/ 	.short	(.L_5 - .L_4)
	.align		4
.L_4:
        /*001c*/ 	.word	index@(triton_poi_fused_add_native_batch_norm_backward_14)
        /*0020*/ 	.word	0x00000000


	//----- nvinfo : EIATTR_MIN_STACK_SIZE
	.align		4
.L_5:
        /*0024*/ 	.byte	0x04, 0x12
        /*0026*/ 	.short	(.L_7 - .L_6)
	.align		4
.L_6:
        /*0028*/ 	.word	index@(triton_poi_fused_add_native_batch_norm_backward_14)
        /*002c*/ 	.word	0x00000000
.L_7:


//--------------------- .nv.info.triton_poi_fused_add_native_batch_norm_backward_14 --------------------------
	.section	.nv.info.triton_poi_fused_add_native_batch_norm_backward_14,"",@"SHT_CUDA_INFO"
	.sectionflags	@""
	.align	4


	//----- nvinfo : EIATTR_CUDA_API_VERSION
	.align		4
        /*0000*/ 	.byte	0x04, 0x37
        /*0002*/ 	.short	(.L_9 - .L_8)
.L_8:
        /*0004*/ 	.word	0x0000007c


	//----- nvinfo : EIATTR_KPARAM_INFO
	.align		4
.L_9:
        /*0008*/ 	.byte	0x04, 0x17
        /*000a*/ 	.short	(.L_11 - .L_10)
.L_10:
        /*000c*/ 	.word	0x00000000
        /*0010*/ 	.short	0x0009
        /*0012*/ 	.short	0x0048
        /*0014*/ 	.byte	0x00, 0xf0, 0x11, 0x00


	//----- nvinfo : EIATTR_KPARAM_INFO
	.align		4
.L_11:
        /*0018*/ 	.byte	0x04, 0x17
        /*001a*/ 	.short	(.L_13 - .L_12)
.L_12:
        /*001c*/ 	.word	0x00000000
        /*0020*/ 	.short	0x0008
        /*0022*/ 	.short	0x0040
        /*0024*/ 	.byte	0x00, 0xf4, 0x21, 0x00


	//----- nvinfo : EIATTR_KPARAM_INFO
	.align		4
.L_13:
        /*0028*/ 	.byte	0x04, 0x17
        /*002a*/ 	.short	(.L_15 - .L_14)
.L_14:
        /*002c*/ 	.word	0x00000000
        /*0030*/ 	.short	0x0007
        /*0032*/ 	.short	0x0038
        /*0034*/ 	.byte	0x00, 0xf4, 0x21, 0x00


	//----- nvinfo : EIATTR_KPARAM_INFO
	.align		4
.L_15:
        /*0038*/ 	.byte	0x04, 0x17
        /*003a*/ 	.short	(.L_17 - .L_16)
.L_16:
        /*003c*/ 	.word	0x00000000
        /*0040*/ 	.short	0x0006
        /*0042*/ 	.short	0x0030
        /*0044*/ 	.byte	0x00, 0xf4, 0x21, 0x00


	//----- nvinfo : EIATTR_KPARAM_INFO
	.align		4
.L_17:
        /*0048*/ 	.byte	0x04, 0x17
        /*004a*/ 	.short	(.L_19 - .L_18)
.L_18:
        /*004c*/ 	.word	0x00000000
        /*0050*/ 	.short	0x0005
        /*0052*/ 	.short	0x0028
        /*0054*/ 	.byte	0x00, 0xf4, 0x21, 0x00


	//----- nvinfo : EIATTR_KPARAM_INFO
	.align		4
.L_19:
        /*0058*/ 	.byte	0x04, 0x17
        /*005a*/ 	.short	(.L_21 - .L_20)
.L_20:
        /*005c*/ 	.word	0x00000000
        /*0060*/ 	.short	0x0004
        /*0062*/ 	.short	0x0020
        /*0064*/ 	.byte	0x00, 0xf4, 0x21, 0x00


	//----- nvinfo : EIATTR_KPARAM_INFO
	.align		4
.L_21:
        /*0068*/ 	.byte	0x04, 0x17
        /*006a*/ 	.short	(.L_23 - .L_22)
.L_22:
        /*006c*/ 	.word	0x00000000
        /*0070*/ 	.short	0x0003
        /*0072*/ 	.short	0x0018
        /*0074*/ 	.byte	0x00, 0xf4, 0x21, 0x00


	//----- nvinfo : EIATTR_KPARAM_INFO
	.align		4
.L_23:
        /*0078*/ 	.byte	0x04, 0x17
        /*007a*/ 	.short	(.L_25 - .L_24)
.L_24:
        /*007c*/ 	.word	0x00000000
        /*0080*/ 	.short	0x0002
        /*0082*/ 	.short	0x0010
        /*0084*/ 	.byte	0x00, 0xf4, 0x21, 0x00


	//----- nvinfo : EIATTR_KPARAM_INFO
	.align		4
.L_25:
        /*0088*/ 	.byte	0x04, 0x17
        /*008a*/ 	.short	(.L_27 - .L_26)
.L_26:
        /*008c*/ 	.word	0x00000000
        /*0090*/ 	.short	0x0001
        /*0092*/ 	.short	0x0008
        /*0094*/ 	.byte	0x00, 0xf4, 0x21, 0x00


	//----- nvinfo : EIATTR_KPARAM_INFO
	.align		4
.L_27:
        /*0098*/ 	.byte	0x04, 0x17
        /*009a*/ 	.short	(.L_29 - .L_28)
.L_28:
        /*009c*/ 	.word	0x00000000
        /*00a0*/ 	.short	0x0000
        /*00a2*/ 	.short	0x0000
        /*00a4*/ 	.byte	0x00, 0xf4, 0x21, 0x00


	//----- nvinfo : EIATTR_SPARSE_MMA_MASK
	.align		4
.L_29:
        /*00a8*/ 	.byte	0x03, 0x50
        /*00aa*/ 	.short	0x0000


	//----- nvinfo : EIATTR_MAXREG_COUNT
	.align		4
        /*00ac*/ 	.byte	0x03, 0x1b
        /*00ae*/ 	.short	0x00ff


	//----- nvinfo : EIATTR_EXIT_INSTR_OFFSETS
	.align		4
        /*00b0*/ 	.byte	0x04, 0x1c
        /*00b2*/ 	.short	(.L_31 - .L_30)


	//   ....[0]....
.L_30:
        /*00b4*/ 	.word	0x00000340


	//----- nvinfo : EIATTR_REQNTID
	.align		4
.L_31:
        /*00b8*/ 	.byte	0x04, 0x10
        /*00ba*/ 	.short	(.L_33 - .L_32)
.L_32:
        /*00bc*/ 	.word	0x00000100
        /*00c0*/ 	.word	0x00000001
        /*00c4*/ 	.word	0x00000001


	//----- nvinfo : EIATTR_CBANK_PARAM_SIZE
	.align		4
.L_33:
        /*00c8*/ 	.byte	0x03, 0x19
        /*00ca*/ 	.short	0x004c


	//----- nvinfo : EIATTR_PARAM_CBANK
	.align		4
        /*00cc*/ 	.byte	0x04, 0x0a
        /*00ce*/ 	.short	(.L_35 - .L_34)
	.align		4
.L_34:
        /*00d0*/ 	.word	index@(.nv.constant0.triton_poi_fused_add_native_batch_norm_backward_14)
        /*00d4*/ 	.short	0x0210
        /*00d6*/ 	.short	0x004c


	//----- nvinfo : EIATTR_SW_WAR
	.align		4
.L_35:
        /*00d8*/ 	.byte	0x04, 0x36
        /*00da*/ 	.short	(.L_37 - .L_36)
.L_36:
        /*00dc*/ 	.word	0x00000008
.L_37:


//--------------------- .nv.callgraph             --------------------------
	.section	.nv.callgraph,"",@"SHT_CUDA_CALLGRAPH"
	.align	4
	.sectionentsize	8
	.align		4
        /*0000*/ 	.word	0x00000000
	.align		4
        /*0004*/ 	.word	0xffffffff
	.align		4
        /*0008*/ 	.word	0x00000000
	.align		4
        /*000c*/ 	.word	0xfffffffe
	.align		4
        /*0010*/ 	.word	0x00000000
	.align		4
        /*0014*/ 	.word	0xfffffffd
	.align		4
        /*0018*/ 	.word	0x00000000
	.align		4
        /*001c*/ 	.word	0xfffffffc


//--------------------- .text.triton_poi_fused_add_native_batch_norm_backward_14 --------------------------
	.section	.text.triton_poi_fused_add_native_batch_norm_backward_14,"ax",@progbits
	.align	128
        .global         triton_poi_fused_add_native_batch_norm_backward_14
        .type           triton_poi_fused_add_native_batch_norm_backward_14,@function
        .size           triton_poi_fused_add_native_batch_norm_backward_14,(.L_x_1 - triton_poi_fused_add_native_batch_norm_backward_14)
        .other          triton_poi_fused_add_native_batch_norm_backward_14,@"STO_CUDA_ENTRY STV_DEFAULT"
triton_poi_fused_add_native_batch_norm_backward_14:
.text.triton_poi_fused_add_native_batch_norm_backward_14:
[----:B------:R-:W-:Y:S01]  /*0000*/  LDC R1, c[0x0][0x28] ;  /* 0x00000a00ff017b82 */ /* 0x000fe20000000800 */
[----:B------:R-:W1:Y:S07]  /*0010*/  S2R R0, SR_TID.X ;  /* 0x0000000000007919 */ /* 0x000e6e0000002100 */
[----:B------:R-:W2:Y:S01]  /*0020*/  LDC.64 R14, c[0x0][0x218] ;  /* 0x00008600ff0e7b82 */ /* 0x000ea20000000a00 */
[----:B------:R-:W-:Y:S01]  /*0030*/  ULDC.64 UR4, c[0x0][0x208] ;  /* 0x0000820000047ab9 */ /* 0x000fe20000000a00 */
[----:B------:R-:W3:Y:S06]  /*0040*/  S2R R9, SR_CTAID.X ;  /* 0x0000000000097919 */ /* 0x000eec0000002500 */
[----:B------:R-:W4:Y:S08]  /*0050*/  LDC.64 R4, c[0x0][0x220] ;  /* 0x00008800ff047b82 */ /* 0x000f300000000a00 */
[----:B------:R-:W5:Y:S08]  /*0060*/  LDC.64 R2, c[0x0][0x228] ;  /* 0x00008a00ff027b82 */ /* 0x000f700000000a00 */
[----:B------:R-:W5:Y:S01]  /*0070*/  LDC.64 R12, c[0x0][0x240] ;  /* 0x00009000ff0c7b82 */ /* 0x000f620000000a00 */
[----:B-1----:R-:W-:-:S07]  /*0080*/  SHF.L.U32 R0, R0, 0x1, RZ ;  /* 0x0000000100007819 */ /* 0x002fce00000006ff */
[----:B------:R-:W1:Y:S01]  /*0090*/  LDC.64 R6, c[0x0][0x210] ;  /* 0x00008400ff067b82 */ /* 0x000e620000000a00 */
[----:B------:R-:W-:Y:S02]  /*00a0*/  LOP3.LUT R0, R0, 0x1fe, RZ, 0xc0, !PT ;  /* 0x000001fe00007812 */ /* 0x000fe400078ec0ff */
[----:B---3--:R-:W-:Y:S02]  /*00b0*/  SHF.R.S32.HI R17, RZ, 0x16, R9 ;  /* 0x00000016ff117819 */ /* 0x008fe40000011409 */
[----:B------:R-:W-:-:S03]  /*00c0*/  LEA R0, R9, R0, 0x9 ;  /* 0x0000000009007211 */ /* 0x000fc600078e48ff */
[----:B------:R-:W3:Y:S01]  /*00d0*/  LDC.64 R10, c[0x0][0x238] ;  /* 0x00008e00ff0a7b82 */ /* 0x000ee20000000a00 */
[----:B------:R-:W-:Y:S01]  /*00e0*/  SGXT R17, R17, 0x1 ;  /* 0x000000011111781a */ /* 0x000fe20000000200 */
[----:B--2---:R-:W-:-:S03]  /*00f0*/  IMAD.WIDE R18, R0, 0x4, R14 ;  /* 0x0000000400127825 */ /* 0x004fc600078e020e */
[----:B------:R-:W-:-:S03]  /*0100*/  LEA.HI R17, R17, R0, RZ, 0x5 ;  /* 0x0000000011117211 */ /* 0x000fc600078f28ff */
[----:B------:R-:W2:Y:S01]  /*0110*/  LDC.64 R8, c[0x0][0x230] ;  /* 0x00008c00ff087b82 */ /* 0x000ea20000000a00 */
[----:B------:R-:W-:Y:S01]  /*0120*/  LOP3.LUT R17, R17, 0xffffffe0, RZ, 0xc0, !PT ;  /* 0xffffffe011117812 */ /* 0x000fe200078ec0ff */
[C---:B----4-:R-:W-:Y:S02]  /*0130*/  IMAD.WIDE R22, R0.reuse, 0x4, R4 ;  /* 0x0000000400167825 */ /* 0x050fe400078e0204 */
[----:B------:R4:W2:Y:S01]  /*0140*/  LDG.E.64 R4, desc[UR4][R18.64] ;  /* 0x0000000412047981 */ /* 0x0008a2000c1e1b00 */
[----:B------:R-:W-:Y:S01]  /*0150*/  IADD3 R15, R0, -R17, RZ ;  /* 0x80000011000f7210 */ /* 0x000fe20007ffe0ff */
[----:B-----5:R-:W-:Y:S02]  /*0160*/  IMAD.WIDE R24, R0, 0x4, R2 ;  /* 0x0000000400187825 */ /* 0x020fe400078e0202 */
[----:B------:R-:W5:Y:S02]  /*0170*/  LDG.E.64 R2, desc[UR4][R22.64] ;  /* 0x0000000416027981 */ /* 0x000f64000c1e1b00 */
[----:B0-----:R-:W-:-:S02]  /*0180*/  IMAD.WIDE R26, R15, 0x4, R12 ;  /* 0x000000040f1a7825 */ /* 0x001fc400078e020c */
[----:B------:R-:W5:Y:S02]  /*0190*/  LDG.E.64 R12, desc[UR4][R24.64] ;  /* 0x00000004180c7981 */ /* 0x000f64000c1e1b00 */
[----:B-1----:R-:W-:Y:S01]  /*01a0*/  IMAD.WIDE R6, R0, 0x4, R6 ;  /* 0x0000000400067825 */ /* 0x002fe200078e0206 */
[----:B----4-:R-:W0:Y:S03]  /*01b0*/  LDC.64 R18, c[0x0][0x248] ;  /* 0x00009200ff127b82 */ /* 0x010e260000000a00 */
[C---:B---3--:R-:W-:Y:S02]  /*01c0*/  IMAD.WIDE R16, R15.reuse, 0x4, R10 ;  /* 0x000000040f107825 */ /* 0x048fe400078e020a */
[----:B------:R-:W3:Y:S02]  /*01d0*/  LDG.E.EL.64 R10, desc[UR4][R26.64] ;  /* 0x000000041a0a7981 */ /* 0x000ee4000c2e1b00 */
[----:B--2---:R-:W-:-:S02]  /*01e0*/  IMAD.WIDE R20, R15, 0x4, R8 ;  /* 0x000000040f147825 */ /* 0x004fc400078e0208 */
[----:B------:R-:W2:Y:S01]  /*01f0*/  LDG.E.EL.64 R16, desc[UR4][R16.64] ;  /* 0x0000000410107981 */ /* 0x000ea2000c2e1b00 */
[----:B------:R-:W1:Y:S03]  /*0200*/  LDC.64 R14, c[0x0][0x250] ;  /* 0x00009400ff0e7b82 */ /* 0x000e660000000a00 */
[----:B------:R-:W4:Y:S04]  /*0210*/  LDG.E.64 R8, desc[UR4][R6.64] ;  /* 0x0000000406087981 */ /* 0x000f28000c1e1b00 */
[----:B------:R-:W2:Y:S01]  /*0220*/  LDG.E.EL.64 R20, desc[UR4][R20.64] ;  /* 0x0000000414147981 */ /* 0x000ea2000c2e1b00 */
[----:B0-----:R-:W-:-:S04]  /*0230*/  IMAD.WIDE R18, R0, 0x4, R18 ;  /* 0x0000000400127825 */ /* 0x001fc800078e0212 */
[----:B-1----:R-:W-:-:S04]  /*0240*/  IMAD.WIDE R14, R0, 0x4, R14 ;  /* 0x00000004000e7825 */ /* 0x002fc800078e020e */
[----:B-----5:R-:W-:Y:S01]  /*0250*/  FADD R23, R4, R2 ;  /* 0x0000000204177221 */ /* 0x020fe20000000000 */
[----:B------:R-:W-:-:S03]  /*0260*/  FADD R2, R5, R3 ;  /* 0x0000000305027221 */ /* 0x000fc60000000000 */
[--C-:B------:R-:W-:Y:S01]  /*0270*/  FADD R3, R12, R23.reuse ;  /* 0x000000170c037221 */ /* 0x100fe20000000000 */
[--C-:B------:R-:W-:Y:S01]  /*0280*/  FADD R4, R13, R2.reuse ;  /* 0x000000020d047221 */ /* 0x100fe20000000000 */
[----:B---3--:R-:W-:Y:S01]  /*0290*/  FADD R11, -R11, R2 ;  /* 0x000000020b0b7221 */ /* 0x008fe20000000100 */
[----:B------:R-:W-:Y:S01]  /*02a0*/  FADD R10, -R10, R23 ;  /* 0x000000170a0a7221 */ /* 0x000fe20000000100 */
[--C-:B----4-:R-:W-:Y:S01]  /*02b0*/  FADD R5, R8, R3.reuse ;  /* 0x0000000308057221 */ /* 0x110fe20000000000 */
[--C-:B------:R-:W-:Y:S01]  /*02c0*/  FADD R2, R9, R4.reuse ;  /* 0x0000000409027221 */ /* 0x100fe20000000000 */
[----:B--2---:R-:W-:Y:S01]  /*02d0*/  FADD R16, -R16, R3 ;  /* 0x0000000310107221 */ /* 0x004fe20000000100 */
[----:B------:R-:W-:Y:S01]  /*02e0*/  FADD R17, -R17, R4 ;  /* 0x0000000411117221 */ /* 0x000fe20000000100 */
[----:B------:R-:W-:Y:S01]  /*02f0*/  FADD R20, -R20, R5 ;  /* 0x0000000514147221 */ /* 0x000fe20000000100 */
[----:B------:R-:W-:-:S05]  /*0300*/  FADD R21, -R21, R2 ;  /* 0x0000000215157221 */ /* 0x000fca0000000100 */
[----:B------:R-:W-:Y:S04]  /*0310*/  STG.E.64 desc[UR4][R6.64], R20 ;  /* 0x0000001406007986 */ /* 0x000fe8000c101b04 */
[----:B------:R-:W-:Y:S04]  /*0320*/  STG.E.64 desc[UR4][R18.64], R16 ;  /* 0x0000001012007986 */ /* 0x000fe8000c101b04 */
[----:B------:R-:W-:Y:S01]  /*0330*/  STG.E.64 desc[UR4][R14.64], R10 ;  /* 0x0000000a0e007986 */ /* 0x000fe2000c101b04 */
[----:B------:R-:W-:Y:S05]  /*0340*/  EXIT ;  /* 0x000000000000794d */ /* 0x000fea0003800000 */
.L_x_0:
[----:B------:R-:W-:-:S00]  /*0350*/  BRA `(.L_x_0) ;  /* 0xfffffffc00fc7947 */ /* 0x000fc0000383ffff */
[----:B------:R-:W-:-:S00]  /*0360*/  NOP ;  /* 0x0000000000007918 */ /* 0x000fc00000000000 */
        /* <DEDUP_REMOVED lines=9> */
.L_x_1:


//--------------------- .nv.constant0.triton_poi_fused_add_native_batch_norm_backward_14 --------------------------
	.section	.nv.constant0.triton_poi_fused_add_native_batch_norm_backward_14,"a",@progbits
	.sectionflags	@""
	.align	4
.nv.constant0.triton_poi_fused_add_native_batch_norm_backward_14:
	.zero		604
